//
// Generated by NVIDIA NVVM Compiler
//
// Compiler Build ID: CL-36424714
// Cuda compilation tools, release 13.0, V13.0.88
// Based on NVVM 20.0.0
//

.version 9.0
.target sm_100
.address_size 64

	// .globl	_Z20SinglePassScanKernelPfS_j
.global .align 4 .u32 block_counter;
.global .align 4 .b8 block_scan_values[512];
.global .align 4 .b8 flags[512];
// _ZZ20SinglePassScanKernelPfS_jE12shared_array has been demoted
// _ZZ20SinglePassScanKernelPfS_jE15shared_block_id has been demoted
// _ZZ20SinglePassScanKernelPfS_jE19shared_previous_sum has been demoted

.visible .entry _Z20SinglePassScanKernelPfS_j(
	.param .u64 .ptr .align 1 _Z20SinglePassScanKernelPfS_j_param_0,
	.param .u64 .ptr .align 1 _Z20SinglePassScanKernelPfS_j_param_1,
	.param .u32 _Z20SinglePassScanKernelPfS_j_param_2
)
{
	.reg .pred 	%p<23>;
	.reg .b32 	%r<33>;
	.reg .b32 	%f<54>;
	.reg .b64 	%rd<33>;
	// demoted variable
	.shared .align 4 .b8 _ZZ20SinglePassScanKernelPfS_jE12shared_array[128];
	// demoted variable
	.shared .align 4 .u32 _ZZ20SinglePassScanKernelPfS_jE15shared_block_id;
	// demoted variable
	.shared .align 4 .f32 _ZZ20SinglePassScanKernelPfS_jE19shared_previous_sum;
	ld.param.u64 	%rd5, [_Z20SinglePassScanKernelPfS_j_param_0];
	ld.param.u64 	%rd6, [_Z20SinglePassScanKernelPfS_j_param_1];
	ld.param.u32 	%r17, [_Z20SinglePassScanKernelPfS_j_param_2];
	cvta.to.global.u64 	%rd1, %rd5;
	cvta.to.global.u64 	%rd2, %rd6;
	mov.u32 	%r1, %tid.x;
	setp.ne.s32 	%p1, %r1, 0;
	@%p1 bra 	$L__BB0_2;
	atom.global.add.u32 	%r18, [block_counter], 1;
	st.shared.u32 	[_ZZ20SinglePassScanKernelPfS_jE15shared_block_id], %r18;
$L__BB0_2:
	bar.sync 	0;
	ld.shared.u32 	%r2, [_ZZ20SinglePassScanKernelPfS_jE15shared_block_id];
	shl.b32 	%r19, %r2, 5;
	mov.u32 	%r3, %ntid.x;
	add.s32 	%r4, %r19, %r1;
	setp.ge.u32 	%p2, %r4, %r17;
	mov.f32 	%f48, 0f00000000;
	@%p2 bra 	$L__BB0_4;
	mul.wide.u32 	%rd7, %r4, 4;
	add.s64 	%rd8, %rd1, %rd7;
	ld.global.f32 	%f48, [%rd8];
$L__BB0_4:
	shl.b32 	%r20, %r1, 2;
	mov.u32 	%r21, _ZZ20SinglePassScanKernelPfS_jE12shared_array;
	add.s32 	%r5, %r21, %r20;
	st.shared.f32 	[%r5], %f48;
	add.s32 	%r6, %r4, %r3;
	setp.ge.u32 	%p3, %r6, %r17;
	mov.f32 	%f49, 0f00000000;
	@%p3 bra 	$L__BB0_6;
	mul.wide.u32 	%rd9, %r6, 4;
	add.s64 	%rd10, %rd1, %rd9;
	ld.global.f32 	%f49, [%rd10];
$L__BB0_6:
	shl.b32 	%r7, %r3, 2;
	add.s32 	%r8, %r5, %r7;
	st.shared.f32 	[%r8], %f49;
	add.s32 	%r9, %r6, %r3;
	setp.ge.u32 	%p4, %r9, %r17;
	mov.f32 	%f50, 0f00000000;
	@%p4 bra 	$L__BB0_8;
	mul.wide.u32 	%rd11, %r9, 4;
	add.s64 	%rd12, %rd1, %rd11;
	ld.global.f32 	%f50, [%rd12];
$L__BB0_8:
	add.s32 	%r10, %r8, %r7;
	st.shared.f32 	[%r10], %f50;
	add.s32 	%r11, %r9, %r3;
	setp.ge.u32 	%p5, %r11, %r17;
	mov.f32 	%f51, 0f00000000;
	@%p5 bra 	$L__BB0_10;
	mul.wide.u32 	%rd13, %r11, 4;
	add.s64 	%rd14, %rd1, %rd13;
	ld.global.f32 	%f51, [%rd14];
$L__BB0_10:
	add.s32 	%r12, %r10, %r7;
	st.shared.f32 	[%r12], %f51;
	bar.sync 	0;
	mad.lo.s32 	%r13, %r1, 12, %r5;
	ld.shared.f32 	%f17, [%r13];
	ld.shared.f32 	%f18, [%r13+4];
	add.f32 	%f19, %f17, %f18;
	st.shared.f32 	[%r13+4], %f19;
	ld.shared.f32 	%f20, [%r13+8];
	add.f32 	%f21, %f19, %f20;
	st.shared.f32 	[%r13+8], %f21;
	ld.shared.f32 	%f22, [%r13+12];
	add.f32 	%f23, %f21, %f22;
	st.shared.f32 	[%r13+12], %f23;
	bar.sync 	0;
	setp.lt.u32 	%p6, %r3, 2;
	@%p6 bra 	$L__BB0_17;
	mov.b32 	%r32, 1;
$L__BB0_12:
	setp.lt.u32 	%p7, %r1, %r32;
	@%p7 bra 	$L__BB0_14;
	ld.shared.f32 	%f25, [%r13+12];
	sub.s32 	%r23, %r1, %r32;
	shl.b32 	%r24, %r23, 4;
	add.s32 	%r26, %r21, %r24;
	ld.shared.f32 	%f26, [%r26+12];
	add.f32 	%f53, %f25, %f26;
$L__BB0_14:
	setp.lt.u32 	%p8, %r1, %r32;
	bar.sync 	0;
	@%p8 bra 	$L__BB0_16;
	st.shared.f32 	[%r13+12], %f53;
$L__BB0_16:
	bar.sync 	0;
	shl.b32 	%r32, %r32, 1;
	setp.lt.u32 	%p9, %r32, %r3;
	@%p9 bra 	$L__BB0_12;
$L__BB0_17:
	setp.eq.s32 	%p10, %r1, 0;
	@%p10 bra 	$L__BB0_19;
	ld.shared.f32 	%f27, [%r13+-4];
	ld.shared.f32 	%f28, [%r13];
	add.f32 	%f29, %f27, %f28;
	st.shared.f32 	[%r13], %f29;
$L__BB0_19:
	setp.eq.s32 	%p11, %r1, 0;
	bar.sync 	0;
	@%p11 bra 	$L__BB0_21;
	ld.shared.f32 	%f30, [%r13+-4];
	ld.shared.f32 	%f31, [%r13+4];
	add.f32 	%f32, %f30, %f31;
	st.shared.f32 	[%r13+4], %f32;
$L__BB0_21:
	setp.eq.s32 	%p12, %r1, 0;
	bar.sync 	0;
	@%p12 bra 	$L__BB0_23;
	ld.shared.f32 	%f33, [%r13+-4];
	ld.shared.f32 	%f34, [%r13+8];
	add.f32 	%f35, %f33, %f34;
	st.shared.f32 	[%r13+8], %f35;
$L__BB0_23:
	bar.sync 	0;
	add.s32 	%r27, %r3, -1;
	setp.ne.s32 	%p13, %r1, %r27;
	mul.wide.u32 	%rd15, %r2, 4;
	mov.u64 	%rd16, block_scan_values;
	add.s64 	%rd3, %rd16, %rd15;
	@%p13 bra 	$L__BB0_26;
	ld.shared.f32 	%f36, [%r13+12];
	st.global.f32 	[%rd3], %f36;
	setp.ne.s32 	%p14, %r2, 0;
	@%p14 bra 	$L__BB0_26;
	atom.global.add.u32 	%r28, [flags], 1;
$L__BB0_26:
	setp.ne.s32 	%p15, %r1, 0;
	bar.sync 	0;
	setp.eq.s32 	%p16, %r2, 0;
	or.pred  	%p17, %p15, %p16;
	@%p17 bra 	$L__BB0_30;
	add.s32 	%r16, %r2, -1;
	mul.wide.u32 	%rd17, %r16, 4;
	mov.u64 	%rd18, flags;
	add.s64 	%rd4, %rd18, %rd17;
$L__BB0_28:
	atom.global.or.b32 	%r30, [%rd4], 0;
	setp.eq.s32 	%p18, %r30, 0;
	@%p18 bra 	$L__BB0_28;
	add.s64 	%rd21, %rd16, %rd17;
	ld.global.f32 	%f37, [%rd21];
	st.shared.f32 	[_ZZ20SinglePassScanKernelPfS_jE19shared_previous_sum], %f37;
	ld.global.f32 	%f38, [%rd3];
	add.f32 	%f39, %f37, %f38;
	st.global.f32 	[%rd3], %f39;
	membar.gl;
	add.s64 	%rd24, %rd18, %rd15;
	atom.global.add.u32 	%r31, [%rd24], 1;
	bra.uni 	$L__BB0_31;
$L__BB0_30:
	mov.b32 	%r29, 0;
	st.shared.u32 	[_ZZ20SinglePassScanKernelPfS_jE19shared_previous_sum], %r29;
$L__BB0_31:
	setp.ge.u32 	%p19, %r4, %r17;
	bar.sync 	0;
	ld.shared.f32 	%f12, [_ZZ20SinglePassScanKernelPfS_jE19shared_previous_sum];
	@%p19 bra 	$L__BB0_33;
	ld.shared.f32 	%f40, [%r5];
	add.f32 	%f41, %f40, %f12;
	mul.wide.u32 	%rd25, %r4, 4;
	add.s64 	%rd26, %rd2, %rd25;
	st.global.f32 	[%rd26], %f41;
$L__BB0_33:
	setp.ge.u32 	%p20, %r6, %r17;
	@%p20 bra 	$L__BB0_35;
	ld.shared.f32 	%f42, [%r8];
	add.f32 	%f43, %f42, %f12;
	mul.wide.u32 	%rd27, %r6, 4;
	add.s64 	%rd28, %rd2, %rd27;
	st.global.f32 	[%rd28], %f43;
$L__BB0_35:
	setp.ge.u32 	%p21, %r9, %r17;
	@%p21 bra 	$L__BB0_37;
	ld.shared.f32 	%f44, [%r10];
	add.f32 	%f45, %f44, %f12;
	mul.wide.u32 	%rd29, %r9, 4;
	add.s64 	%rd30, %rd2, %rd29;
	st.global.f32 	[%rd30], %f45;
$L__BB0_37:
	setp.ge.u32 	%p22, %r11, %r17;
	@%p22 bra 	$L__BB0_39;
	ld.shared.f32 	%f46, [%r12];
	add.f32 	%f47, %f46, %f12;
	mul.wide.u32 	%rd31, %r11, 4;
	add.s64 	%rd32, %rd2, %rd31;
	st.global.f32 	[%rd32], %f47;
$L__BB0_39:
	ret;

}


// ===== COMPILED SASS (sm_100) =====

	.target	sm_100

	.elftype	@"ET_EXEC"


//--------------------- .note.nv.tkinfo           --------------------------
	.section	.note.nv.tkinfo,"",@"SHT_NOTE"
	.sectionflags	@"SHF_NOTE_NV_TKINFO"
	.tkinfo
        /*0018*/ 	.word	0x00000002
        /*0030*/ 	.string	""
        /*0030*/ 	.string	"ptxas"
        /*0030*/ 	.string	"Cuda compilation tools, release 13.0, V13.0.88"
        /*0030*/ 	.string	"Build cuda_13.0.r13.0/compiler.36424714_0"
        /*0030*/ 	.string	"-arch sm_100 -m 64 "



//--------------------- .note.nv.cuinfo           --------------------------
	.section	.note.nv.cuinfo,"",@"SHT_NOTE"
	.sectionflags	@"SHF_NOTE_NV_CUINFO"
        /*0018*/ 	.short	0x0002
        /*001a*/ 	.short	0x0064
        /*001c*/ 	.short	0x0082
	.zero		2


//--------------------- .nv.info                  --------------------------
	.section	.nv.info,"",@"SHT_CUDA_INFO"
	.align	4


	//----- nvinfo : EIATTR_REGCOUNT
	.align		4
        /*0000*/ 	.byte	0x04, 0x2f
        /*0002*/ 	.short	(.L_4 - .L_3)
	.align		4
.L_3:
        /*0004*/ 	.word	index@(_Z20SinglePassScanKernelPfS_j)
        /*0008*/ 	.word	0x0000001b


	//----- nvinfo : EIATTR_FRAME_SIZE
	.align		4
.L_4:
        /*000c*/ 	.byte	0x04, 0x11
        /*000e*/ 	.short	(.L_6 - .L_5)
	.align		4
.L_5:
        /*0010*/ 	.word	index@(_Z20SinglePassScanKernelPfS_j)
        /*0014*/ 	.word	0x00000000


	//----- nvinfo : EIATTR_MIN_STACK_SIZE
	.align		4
.L_6:
        /*0018*/ 	.byte	0x04, 0x12
        /*001a*/ 	.short	(.L_8 - .L_7)
	.align		4
.L_7:
        /*001c*/ 	.word	index@(_Z20SinglePassScanKernelPfS_j)
        /*0020*/ 	.word	0x00000000
.L_8:


//--------------------- .nv.compat                --------------------------
	.section	.nv.compat,"",@"SHT_CUDA_COMPAT_INFO"
	.align	4
        /*0000*/ 	.byte	0x02, 0x09, 0x00, 0x00, 0x02, 0x02, 0x01, 0x00, 0x02, 0x05, 0x05, 0x00, 0x03, 0x07, 0x01, 0x01
        /*0010*/ 	.byte	0x02, 0x03, 0x00, 0x00, 0x02, 0x06, 0x01, 0x00, 0x04, 0x0b, 0x08, 0x00, 0x09, 0x00, 0x00, 0x00
        /*0020*/ 	.byte	0x00, 0x00, 0x00, 0x00


//--------------------- .nv.info._Z20SinglePassScanKernelPfS_j --------------------------
	.section	.nv.info._Z20SinglePassScanKernelPfS_j,"",@"SHT_CUDA_INFO"
	.sectionflags	@""
	.align	4


	//----- nvinfo : EIATTR_CUDA_API_VERSION
	.align		4
        /*0000*/ 	.byte	0x04, 0x37
        /*0002*/ 	.short	(.L_10 - .L_9)
.L_9:
        /*0004*/ 	.word	0x00000082


	//----- nvinfo : EIATTR_KPARAM_INFO
	.align		4
.L_10:
        /*0008*/ 	.byte	0x04, 0x17
        /*000a*/ 	.short	(.L_12 - .L_11)
.L_11:
        /*000c*/ 	.word	0x00000000
        /*0010*/ 	.short	0x0002
        /*0012*/ 	.short	0x0010
        /*0014*/ 	.byte	0x00, 0xf0, 0x11, 0x00


	//----- nvinfo : EIATTR_KPARAM_INFO
	.align		4
.L_12:
        /*0018*/ 	.byte	0x04, 0x17
        /*001a*/ 	.short	(.L_14 - .L_13)
.L_13:
        /*001c*/ 	.word	0x00000000
        /*0020*/ 	.short	0x0001
        /*0022*/ 	.short	0x0008
        /*0024*/ 	.byte	0x00, 0xf5, 0x21, 0x00


	//----- nvinfo : EIATTR_KPARAM_INFO
	.align		4
.L_14:
        /*0028*/ 	.byte	0x04, 0x17
        /*002a*/ 	.short	(.L_16 - .L_15)
.L_15:
        /*002c*/ 	.word	0x00000000
        /*0030*/ 	.short	0x0000
        /*0032*/ 	.short	0x0000
        /*0034*/ 	.byte	0x00, 0xf5, 0x21, 0x00


	//----- nvinfo : EIATTR_SPARSE_MMA_MASK
	.align		4
.L_16:
        /*0038*/ 	.byte	0x03, 0x50
        /*003a*/ 	.short	0x0000


	//----- nvinfo : EIATTR_MAXREG_COUNT
	.align		4
        /*003c*/ 	.byte	0x03, 0x1b
        /*003e*/ 	.short	0x00ff


	//----- nvinfo : EIATTR_NUM_BARRIERS
	.align		4
        /*0040*/ 	.byte	0x02, 0x4c
        /*0042*/ 	.byte	0x01
	.zero		1


	//----- nvinfo : EIATTR_MERCURY_ISA_VERSION
	.align		4
        /*0044*/ 	.byte	0x03, 0x5f
        /*0046*/ 	.short	0x0101


	//----- nvinfo : EIATTR_INT_WARP_WIDE_INSTR_OFFSETS
	.align		4
        /*0048*/ 	.byte	0x04, 0x31
        /*004a*/ 	.short	(.L_18 - .L_17)


	//   ....[0]....
.L_17:
        /*004c*/ 	.word	0x000008b0


	//----- nvinfo : EIATTR_VRC_CTA_INIT_COUNT
	.align		4
.L_18:
        /*0050*/ 	.byte	0x02, 0x4a
	.zero		1
	.zero		1


	//----- nvinfo : EIATTR_EXIT_INSTR_OFFSETS
	.align		4
        /*0054*/ 	.byte	0x04, 0x1c
        /*0056*/ 	.short	(.L_20 - .L_19)


	//   ....[0]....
.L_19:
        /*0058*/ 	.word	0x00000ae0


	//   ....[1]....
        /*005c*/ 	.word	0x00000b40


	//----- nvinfo : EIATTR_CRS_STACK_SIZE
	.align		4
.L_20:
        /*0060*/ 	.byte	0x04, 0x1e
        /*0062*/ 	.short	(.L_22 - .L_21)
.L_21:
        /*0064*/ 	.word	0x00000000


	//----- nvinfo : EIATTR_CBANK_PARAM_SIZE
	.align		4
.L_22:
        /*0068*/ 	.byte	0x03, 0x19
        /*006a*/ 	.short	0x0014


	//----- nvinfo : EIATTR_PARAM_CBANK
	.align		4
        /*006c*/ 	.byte	0x04, 0x0a
        /*006e*/ 	.short	(.L_24 - .L_23)
	.align		4
.L_23:
        /*0070*/ 	.word	index@(.nv.constant0._Z20SinglePassScanKernelPfS_j)
        /*0074*/ 	.short	0x0380
        /*0076*/ 	.short	0x0014


	//----- nvinfo : EIATTR_SW_WAR
	.align		4
.L_24:
        /*0078*/ 	.byte	0x04, 0x36
        /*007a*/ 	.short	(.L_26 - .L_25)
.L_25:
        /*007c*/ 	.word	0x00000008
.L_26:


//--------------------- .nv.callgraph             --------------------------
	.section	.nv.callgraph,"",@"SHT_CUDA_CALLGRAPH"
	.align	4
	.sectionentsize	8
	.align		4
        /*0000*/ 	.word	0x00000000
	.align		4
        /*0004*/ 	.word	0xffffffff
	.align		4
        /*0008*/ 	.word	0x00000000
	.align		4
        /*000c*/ 	.word	0xfffffffe
	.align		4
        /*0010*/ 	.word	0x00000000
	.align		4
        /*0014*/ 	.word	0xfffffffd
	.align		4
        /*0018*/ 	.word	0x00000000
	.align		4
        /*001c*/ 	.word	0xfffffffc


//--------------------- .nv.constant4             --------------------------
	.section	.nv.constant4,"a",@progbits
	.align	8
	.align		8
.nv.constant4:
        /*0000*/ 	.dword	block_counter
	.align		8
        /*0008*/ 	.dword	block_scan_values
	.align		8
        /*0010*/ 	.dword	flags


//--------------------- .text._Z20SinglePassScanKernelPfS_j --------------------------
	.section	.text._Z20SinglePassScanKernelPfS_j,"ax",@progbits
	.align	128
        .global         _Z20SinglePassScanKernelPfS_j
        .type           _Z20SinglePassScanKernelPfS_j,@function
        .size           _Z20SinglePassScanKernelPfS_j,(.L_x_11 - _Z20SinglePassScanKernelPfS_j)
        .other          _Z20SinglePassScanKernelPfS_j,@"STO_CUDA_ENTRY STV_DEFAULT"
_Z20SinglePassScanKernelPfS_j:
.text._Z20SinglePassScanKernelPfS_j:
[----:B------:R-:W-:Y:S01]  /*0000*/  LDC R1, c[0x0][0x37c] ;  /* 0x0000df00ff017b82 */ /* 0x000fe20000000800 */
[----:B------:R-:W0:Y:S01]  /*0010*/  S2R R0, SR_TID.X ;  /* 0x0000000000007919 */ /* 0x000e220000002100 */
[----:B------:R-:W1:Y:S01]  /*0020*/  LDCU.64 UR6, c[0x0][0x358] ;  /* 0x00006b00ff0677ac */ /* 0x000e620008000a00 */
[----:B------:R-:W-:Y:S01]  /*0030*/  BSSY.RECONVERGENT B0, `(.L_x_0) ;  /* 0x000000a000007945 */ /* 0x000fe20003800200 */
[----:B0-----:R-:W-:-:S13]  /*0040*/  ISETP.NE.AND P0, PT, R0, RZ, PT ;  /* 0x000000ff0000720c */ /* 0x001fda0003f05270 */
[----:B-1----:R-:W-:Y:S05]  /*0050*/  @P0 BRA `(.L_x_1) ;  /* 0x00000000001c0947 */ /* 0x002fea0003800000 */
[----:B------:R-:W0:Y:S01]  /*0060*/  LDC.64 R2, c[0x4][RZ] ;  /* 0x01000000ff027b82 */ /* 0x000e220000000a00 */
[----:B------:R-:W-:-:S05]  /*0070*/  HFMA2 R5, -RZ, RZ, 0, 5.9604644775390625e-08 ;  /* 0x00000001ff057431 */ /* 0x000fca00000001ff */
[----:B0-----:R-:W2:Y:S02]  /*0080*/  ATOMG.E.ADD.STRONG.GPU PT, R2, desc[UR6][R2.64], R5 ;  /* 0x80000005020279a8 */ /* 0x001ea400081ef106 */
[----:B------:R-:W0:Y:S01]  /*0090*/  S2UR UR5, SR_CgaCtaId ;  /* 0x00000000000579c3 */ /* 0x000e220000008800 */
[----:B------:R-:W-:Y:S02]  /*00a0*/  UMOV UR4, 0x400 ;  /* 0x0000040000047882 */ /* 0x000fe40000000000 */
[----:B0-----:R-:W-:-:S09]  /*00b0*/  ULEA UR4, UR5, UR4, 0x18 ;  /* 0x0000000405047291 */ /* 0x001fd2000f8ec0ff */
[----:B--2---:R0:W-:Y:S03]  /*00c0*/  STS [UR4+0x80], R2 ;  /* 0x00008002ff007988 */ /* 0x0041e60008000804 */
.L_x_1:
[----:B------:R-:W-:Y:S05]  /*00d0*/  BSYNC.RECONVERGENT B0 ;  /* 0x0000000000007941 */ /* 0x000fea0003800200 */
.L_x_0:
[----:B------:R-:W1:Y:S08]  /*00e0*/  S2UR UR5, SR_CgaCtaId ;  /* 0x00000000000579c3 */ /* 0x000e700000008800 */
[----:B------:R-:W-:Y:S01]  /*00f0*/  BAR.SYNC.DEFER_BLOCKING 0x0 ;  /* 0x0000000000007b1d */ /* 0x000fe20000010000 */
[----:B------:R-:W-:Y:S02]  /*0100*/  HFMA2 R18, -RZ, RZ, 0, 0 ;  /* 0x00000000ff127431 */ /* 0x000fe400000001ff */
[----:B------:R-:W-:Y:S01]  /*0110*/  IMAD.MOV.U32 R20, RZ, RZ, RZ ;  /* 0x000000ffff147224 */ /* 0x000fe200078e00ff */
[----:B------:R-:W-:Y:S01]  /*0120*/  MOV R14, RZ ;  /* 0x000000ff000e7202 */ /* 0x000fe20000000f00 */
[----:B------:R-:W-:Y:S01]  /*0130*/  IMAD.MOV.U32 R16, RZ, RZ, RZ ;  /* 0x000000ffff107224 */ /* 0x000fe200078e00ff */
[----:B------:R-:W-:-:S02]  /*0140*/  UMOV UR4, 0x400 ;  /* 0x0000040000047882 */ /* 0x000fc40000000000 */
[----:B------:R-:W2:Y:S01]  /*0150*/  LDC R17, c[0x0][0x360] ;  /* 0x0000d800ff117b82 */ /* 0x000ea20000000800 */
[----:B-1----:R-:W-:Y:S01]  /*0160*/  ULEA UR4, UR5, UR4, 0x18 ;  /* 0x0000000405047291 */ /* 0x002fe2000f8ec0ff */
[----:B------:R-:W1:Y:S08]  /*0170*/  LDCU UR5, c[0x0][0x390] ;  /* 0x00007200ff0577ac */ /* 0x000e700008000800 */
[----:B------:R-:W3:Y:S02]  /*0180*/  LDS R11, [UR4+0x80] ;  /* 0x00008004ff0b7984 */ /* 0x000ee40008000800 */
[----:B---3--:R-:W-:-:S05]  /*0190*/  IMAD R10, R11, 0x20, R0 ;  /* 0x000000200b0a7824 */ /* 0x008fca00078e0200 */
[C---:B--2---:R-:W-:Y:S02]  /*01a0*/  IADD3 R12, PT, PT, R10.reuse, R17, RZ ;  /* 0x000000110a0c7210 */ /* 0x044fe40007ffe0ff */
[----:B-1----:R-:W-:Y:S02]  /*01b0*/  ISETP.GE.U32.AND P0, PT, R10, UR5, PT ;  /* 0x000000050a007c0c */ /* 0x002fe4000bf06070 */
[C---:B------:R-:W-:Y:S01]  /*01c0*/  ISETP.GE.U32.AND P1, PT, R12.reuse, UR5, PT ;  /* 0x000000050c007c0c */ /* 0x040fe2000bf26070 */
[----:B------:R-:W-:-:S05]  /*01d0*/  IMAD.IADD R13, R12, 0x1, R17 ;  /* 0x000000010c0d7824 */ /* 0x000fca00078e0211 */
[C---:B------:R-:W-:Y:S02]  /*01e0*/  IADD3 R15, PT, PT, R13.reuse, R17, RZ ;  /* 0x000000110d0f7210 */ /* 0x040fe40007ffe0ff */
[----:B------:R-:W-:Y:S02]  /*01f0*/  ISETP.GE.U32.AND P2, PT, R13, UR5, PT ;  /* 0x000000050d007c0c */ /* 0x000fe4000bf46070 */
[----:B------:R-:W-:Y:S01]  /*0200*/  ISETP.GE.U32.AND P3, PT, R15, UR5, PT ;  /* 0x000000050f007c0c */ /* 0x000fe2000bf66070 */
[----:B0-----:R-:W0:Y:S08]  /*0210*/  @!P0 LDC.64 R2, c[0x0][0x380] ;  /* 0x0000e000ff028b82 */ /* 0x001e300000000a00 */
[----:B------:R-:W1:Y:S08]  /*0220*/  @!P1 LDC.64 R6, c[0x0][0x380] ;  /* 0x0000e000ff069b82 */ /* 0x000e700000000a00 */
[----:B------:R-:W2:Y:S08]  /*0230*/  @!P2 LDC.64 R8, c[0x0][0x380] ;  /* 0x0000e000ff08ab82 */ /* 0x000eb00000000a00 */
[----:B------:R-:W3:Y:S01]  /*0240*/  @!P3 LDC.64 R4, c[0x0][0x380] ;  /* 0x0000e000ff04bb82 */ /* 0x000ee20000000a00 */
[----:B0-----:R-:W-:-:S05]  /*0250*/  @!P0 IMAD.WIDE.U32 R2, R10, 0x4, R2 ;  /* 0x000000040a028825 */ /* 0x001fca00078e0002 */
[----:B------:R-:W4:Y:S01]  /*0260*/  @!P0 LDG.E R20, desc[UR6][R2.64] ;  /* 0x0000000602148981 */ /* 0x000f22000c1e1900 */
[----:B-1----:R-:W-:-:S05]  /*0270*/  @!P1 IMAD.WIDE.U32 R6, R12, 0x4, R6 ;  /* 0x000000040c069825 */ /* 0x002fca00078e0006 */
[----:B------:R-:W5:Y:S01]  /*0280*/  @!P1 LDG.E R14, desc[UR6][R6.64] ;  /* 0x00000006060e9981 */ /* 0x000f62000c1e1900 */
[----:B--2---:R-:W-:-:S05]  /*0290*/  @!P2 IMAD.WIDE.U32 R8, R13, 0x4, R8 ;  /* 0x000000040d08a825 */ /* 0x004fca00078e0008 */
[----:B------:R-:W2:Y:S01]  /*02a0*/  @!P2 LDG.E R16, desc[UR6][R8.64] ;  /* 0x000000060810a981 */ /* 0x000ea2000c1e1900 */
[----:B---3--:R-:W-:-:S05]  /*02b0*/  @!P3 IMAD.WIDE.U32 R4, R15, 0x4, R4 ;  /* 0x000000040f04b825 */ /* 0x008fca00078e0004 */
[----:B------:R-:W3:Y:S01]  /*02c0*/  @!P3 LDG.E R18, desc[UR6][R4.64] ;  /* 0x000000060412b981 */ /* 0x000ee2000c1e1900 */
[----:B------:R-:W-:-:S05]  /*02d0*/  LEA R21, R0, UR4, 0x2 ;  /* 0x0000000400157c11 */ /* 0x000fca000f8e10ff */
[----:B------:R-:W-:-:S05]  /*02e0*/  IMAD R22, R17, 0x4, R21 ;  /* 0x0000000411167824 */ /* 0x000fca00078e0215 */
[----:B------:R-:W-:-:S04]  /*02f0*/  LEA R23, R17, R22, 0x2 ;  /* 0x0000001611177211 */ /* 0x000fc800078e10ff */
[C---:B------:R-:W-:Y:S01]  /*0300*/  LEA R19, R17.reuse, R23, 0x2 ;  /* 0x0000001711137211 */ /* 0x040fe200078e10ff */
[C---:B------:R-:W-:Y:S01]  /*0310*/  IMAD R24, R0.reuse, 0xc, R21 ;  /* 0x0000000c00187824 */ /* 0x040fe200078e0215 */
[----:B------:R-:W-:Y:S02]  /*0320*/  ISETP.GE.U32.AND P1, PT, R17, 0x2, PT ;  /* 0x000000021100780c */ /* 0x000fe40003f26070 */
[----:B------:R-:W-:Y:S01]  /*0330*/  ISETP.NE.AND P0, PT, R0, RZ, PT ;  /* 0x000000ff0000720c */ /* 0x000fe20003f05270 */
[----:B----4-:R-:W-:Y:S04]  /*0340*/  STS [R21], R20 ;  /* 0x0000001415007388 */ /* 0x010fe80000000800 */
[----:B-----5:R-:W-:Y:S04]  /*0350*/  STS [R22], R14 ;  /* 0x0000000e16007388 */ /* 0x020fe80000000800 */
[----:B--2---:R-:W-:Y:S04]  /*0360*/  STS [R23], R16 ;  /* 0x0000001017007388 */ /* 0x004fe80000000800 */
[----:B---3--:R-:W-:Y:S01]  /*0370*/  STS [R19], R18 ;  /* 0x0000001213007388 */ /* 0x008fe20000000800 */
[----:B------:R-:W-:Y:S06]  /*0380*/  BAR.SYNC.DEFER_BLOCKING 0x0 ;  /* 0x0000000000007b1d */ /* 0x000fec0000010000 */
[----:B------:R-:W-:Y:S04]  /*0390*/  LDS R2, [R24] ;  /* 0x0000000018027984 */ /* 0x000fe80000000800 */
[----:B------:R-:W0:Y:S04]  /*03a0*/  LDS R3, [R24+0x4] ;  /* 0x0000040018037984 */ /* 0x000e280000000800 */
[----:B------:R-:W1:Y:S04]  /*03b0*/  LDS R4, [R24+0x8] ;  /* 0x0000080018047984 */ /* 0x000e680000000800 */
[----:B------:R-:W2:Y:S01]  /*03c0*/  LDS R6, [R24+0xc] ;  /* 0x00000c0018067984 */ /* 0x000ea20000000800 */
[----:B0-----:R-:W-:-:S04]  /*03d0*/  FADD R3, R2, R3 ;  /* 0x0000000302037221 */ /* 0x001fc80000000000 */
[----:B-1----:R-:W-:-:S04]  /*03e0*/  FADD R5, R3, R4 ;  /* 0x0000000403057221 */ /* 0x002fc80000000000 */
[----:B--2---:R-:W-:Y:S01]  /*03f0*/  FADD R7, R5, R6 ;  /* 0x0000000605077221 */ /* 0x004fe20000000000 */
[----:B------:R0:W-:Y:S04]  /*0400*/  STS [R24+0x4], R3 ;  /* 0x0000040318007388 */ /* 0x0001e80000000800 */
[----:B------:R0:W-:Y:S04]  /*0410*/  STS [R24+0x8], R5 ;  /* 0x0000080518007388 */ /* 0x0001e80000000800 */
[----:B------:R0:W-:Y:S01]  /*0420*/  STS [R24+0xc], R7 ;  /* 0x00000c0718007388 */ /* 0x0001e20000000800 */
[----:B------:R-:W-:Y:S06]  /*0430*/  BAR.SYNC.DEFER_BLOCKING 0x0 ;  /* 0x0000000000007b1d */ /* 0x000fec0000010000 */
[----:B------:R-:W-:Y:S05]  /*0440*/  @!P1 BRA `(.L_x_2) ;  /* 0x0000000000349947 */ /* 0x000fea0003800000 */
[----:B------:R-:W-:-:S05]  /*0450*/  UMOV UR5, 0x1 ;  /* 0x0000000100057882 */ /* 0x000fca0000000000 */
.L_x_3:
[----:B------:R-:W-:-:S13]  /*0460*/  ISETP.GE.U32.AND P1, PT, R0, UR5, PT ;  /* 0x0000000500007c0c */ /* 0x000fda000bf26070 */
[----:B------:R-:W-:Y:S01]  /*0470*/  @P1 VIADD R2, R0, -UR5 ;  /* 0x8000000500021c36 */ /* 0x000fe20008000000 */
[----:B------:R-:W-:-:S04]  /*0480*/  USHF.L.U32 UR5, UR5, 0x1, URZ ;  /* 0x0000000105057899 */ /* 0x000fc800080006ff */
[----:B0-----:R-:W-:Y:S02]  /*0490*/  @P1 LEA R3, R2, UR4, 0x4 ;  /* 0x0000000402031c11 */ /* 0x001fe4000f8e20ff */
[----:B------:R-:W-:Y:S04]  /*04a0*/  @P1 LDS R2, [R24+0xc] ;  /* 0x00000c0018021984 */ /* 0x000fe80000000800 */
[----:B------:R-:W0:Y:S02]  /*04b0*/  @P1 LDS R3, [R3+0xc] ;  /* 0x00000c0003031984 */ /* 0x000e240000000800 */
[----:B0-----:R-:W-:Y:S01]  /*04c0*/  @P1 FADD R5, R2, R3 ;  /* 0x0000000302051221 */ /* 0x001fe20000000000 */
[----:B------:R-:W-:Y:S06]  /*04d0*/  BAR.SYNC.DEFER_BLOCKING 0x0 ;  /* 0x0000000000007b1d */ /* 0x000fec0000010000 */
[----:B------:R1:W-:Y:S02]  /*04e0*/  @P1 STS [R24+0xc], R5 ;  /* 0x00000c0518001388 */ /* 0x0003e40000000800 */
[----:B------:R-:W-:Y:S01]  /*04f0*/  BAR.SYNC.DEFER_BLOCKING 0x0 ;  /* 0x0000000000007b1d */ /* 0x000fe20000010000 */
[----:B------:R-:W-:-:S13]  /*0500*/  ISETP.LE.U32.AND P1, PT, R17, UR5, PT ;  /* 0x0000000511007c0c */ /* 0x000fda000bf23070 */
[----:B-1----:R-:W-:Y:S05]  /*0510*/  @!P1 BRA `(.L_x_3) ;  /* 0xfffffffc00d09947 */ /* 0x002fea000383ffff */
.L_x_2:
[----:B------:R-:W-:Y:S01]  /*0520*/  @P0 LDS R2, [R24+-0x4] ;  /* 0xfffffc0018020984 */ /* 0x000fe20000000800 */
[----:B------:R-:W-:Y:S01]  /*0530*/  IADD3 R17, PT, PT, R17, -0x1, RZ ;  /* 0xffffffff11117810 */ /* 0x000fe20007ffe0ff */
[----:B------:R-:W-:Y:S02]  /*0540*/  BSSY.RECONVERGENT B0, `(.L_x_4) ;  /* 0x000001a000007945 */ /* 0x000fe40003800200 */
[----:B0-----:R-:W0:Y:S01]  /*0550*/  @P0 LDS R3, [R24] ;  /* 0x0000000018030984 */ /* 0x001e220000000800 */
[----:B------:R-:W-:Y:S01]  /*0560*/  ISETP.NE.AND P1, PT, R0, R17, PT ;  /* 0x000000110000720c */ /* 0x000fe20003f25270 */
[----:B0-----:R-:W-:-:S05]  /*0570*/  @P0 FADD R5, R2, R3 ;  /* 0x0000000302050221 */ /* 0x001fca0000000000 */
[----:B------:R-:W-:Y:S01]  /*0580*/  @P0 STS [R24], R5 ;  /* 0x0000000518000388 */ /* 0x000fe20000000800 */
[----:B------:R-:W-:Y:S06]  /*0590*/  BAR.SYNC.DEFER_BLOCKING 0x0 ;  /* 0x0000000000007b1d */ /* 0x000fec0000010000 */
[----:B------:R-:W-:Y:S04]  /*05a0*/  @P0 LDS R2, [R24+-0x4] ;  /* 0xfffffc0018020984 */ /* 0x000fe80000000800 */
[----:B------:R-:W0:Y:S02]  /*05b0*/  @P0 LDS R3, [R24+0x4] ;  /* 0x0000040018030984 */ /* 0x000e240000000800 */
[----:B0-----:R-:W-:-:S02]  /*05c0*/  @P0 FADD R7, R2, R3 ;  /* 0x0000000302070221 */ /* 0x001fc40000000000 */
[----:B------:R-:W0:Y:S03]  /*05d0*/  LDC.64 R2, c[0x4][0x8] ;  /* 0x01000200ff027b82 */ /* 0x000e260000000a00 */
[----:B------:R-:W-:Y:S05]  /*05e0*/  @P0 STS [R24+0x4], R7 ;  /* 0x0000040718000388 */ /* 0x000fea0000000800 */
[----:B------:R-:W-:Y:S06]  /*05f0*/  BAR.SYNC.DEFER_BLOCKING 0x0 ;  /* 0x0000000000007b1d */ /* 0x000fec0000010000 */
[----:B------:R-:W-:Y:S04]  /*0600*/  @P0 LDS R4, [R24+-0x4] ;  /* 0xfffffc0018040984 */ /* 0x000fe80000000800 */
[----:B------:R-:W1:Y:S02]  /*0610*/  @P0 LDS R9, [R24+0x8] ;  /* 0x0000080018090984 */ /* 0x000e640000000800 */
[----:B-1----:R-:W-:Y:S01]  /*0620*/  @P0 FADD R9, R4, R9 ;  /* 0x0000000904090221 */ /* 0x002fe20000000000 */
[----:B0-----:R-:W-:-:S04]  /*0630*/  IMAD.WIDE.U32 R4, R11, 0x4, R2 ;  /* 0x000000040b047825 */ /* 0x001fc800078e0002 */
[----:B------:R0:W-:Y:S01]  /*0640*/  @P0 STS [R24+0x8], R9 ;  /* 0x0000080918000388 */ /* 0x0001e20000000800 */
[----:B------:R-:W-:Y:S06]  /*0650*/  BAR.SYNC.DEFER_BLOCKING 0x0 ;  /* 0x0000000000007b1d */ /* 0x000fec0000010000 */
[----:B------:R-:W-:Y:S05]  /*0660*/  @P1 BRA `(.L_x_5) ;  /* 0x00000000001c1947 */ /* 0x000fea0003800000 */
[----:B------:R-:W1:Y:S01]  /*0670*/  LDS R7, [R24+0xc] ;  /* 0x00000c0018077984 */ /* 0x000e620000000800 */
[----:B------:R-:W-:-:S03]  /*0680*/  ISETP.NE.AND P0, PT, R11, RZ, PT ;  /* 0x000000ff0b00720c */ /* 0x000fc60003f05270 */
[----:B-1----:R1:W-:Y:S10]  /*0690*/  STG.E desc[UR6][R4.64], R7 ;  /* 0x0000000704007986 */ /* 0x0023f4000c101906 */
[----:B------:R-:W-:Y:S05]  /*06a0*/  @P0 BRA `(.L_x_5) ;  /* 0x00000000000c0947 */ /* 0x000fea0003800000 */
[----:B-1----:R-:W1:Y:S01]  /*06b0*/  LDC.64 R6, c[0x4][0x10] ;  /* 0x01000400ff067b82 */ /* 0x002e620000000a00 */
[----:B0-----:R-:W-:-:S05]  /*06c0*/  HFMA2 R9, -RZ, RZ, 0, 5.9604644775390625e-08 ;  /* 0x00000001ff097431 */ /* 0x001fca00000001ff */
[----:B-1----:R2:W5:Y:S02]  /*06d0*/  ATOMG.E.ADD.STRONG.GPU PT, RZ, desc[UR6][R6.64], R9 ;  /* 0x8000000906ff79a8 */ /* 0x00256400081ef106 */
.L_x_5:
[----:B------:R-:W-:Y:S05]  /*06e0*/  BSYNC.RECONVERGENT B0 ;  /* 0x0000000000007941 */ /* 0x000fea0003800200 */
.L_x_4:
[----:B------:R-:W-:Y:S01]  /*06f0*/  BAR.SYNC.DEFER_BLOCKING 0x0 ;  /* 0x0000000000007b1d */ /* 0x000fe20000010000 */
[----:B------:R-:W-:-:S04]  /*0700*/  ISETP.NE.AND P0, PT, R11, RZ, PT ;  /* 0x000000ff0b00720c */ /* 0x000fc80003f05270 */
[----:B------:R-:W-:-:S13]  /*0710*/  ISETP.NE.OR P0, PT, R0, RZ, !P0 ;  /* 0x000000ff0000720c */ /* 0x000fda0004705670 */
[----:B------:R-:W-:Y:S05]  /*0720*/  @P0 BRA `(.L_x_6) ;  /* 0x00000000007c0947 */ /* 0x000fea0003800000 */
[----:B-12---:R-:W1:Y:S01]  /*0730*/  LDC.64 R6, c[0x4][0x10] ;  /* 0x01000400ff067b82 */ /* 0x006e620000000a00 */
[----:B0-----:R-:W-:Y:S01]  /*0740*/  VIADD R9, R11, 0xffffffff ;  /* 0xffffffff0b097836 */ /* 0x001fe20000000000 */
[----:B------:R-:W-:Y:S03]  /*0750*/  BSSY B0, `(.L_x_7) ;  /* 0x0000006000007945 */ /* 0x000fe60003800000 */
[----:B-1----:R-:W-:-:S07]  /*0760*/  IMAD.WIDE.U32 R16, R9, 0x4, R6 ;  /* 0x0000000409107825 */ /* 0x002fce00078e0006 */
.L_x_8:
[----:B------:R-:W-:Y:S05]  /*0770*/  YIELD ;  /* 0x0000000000007946 */ /* 0x000fea0003800000 */
[----:B------:R-:W2:Y:S02]  /*0780*/  ATOMG.E.OR.STRONG.GPU PT, R0, desc[UR6][R16.64], RZ ;  /* 0x800000ff100079a8 */ /* 0x000ea4000b1ef106 */
[----:B--2---:R-:W-:-:S13]  /*0790*/  ISETP.NE.AND P0, PT, R0, RZ, PT ;  /* 0x000000ff0000720c */ /* 0x004fda0003f05270 */
[----:B------:R-:W-:Y:S05]  /*07a0*/  @!P0 BRA `(.L_x_8) ;  /* 0xfffffffc00f08947 */ /* 0x000fea000383ffff */
[----:B------:R-:W-:Y:S05]  /*07b0*/  BSYNC B0 ;  /* 0x0000000000007941 */ /* 0x000fea0003800000 */
.L_x_7:
[----:B------:R-:W-:Y:S02]  /*07c0*/  IMAD.WIDE.U32 R2, R9, 0x4, R2 ;  /* 0x0000000409027825 */ /* 0x000fe400078e0002 */
[----:B------:R-:W2:Y:S04]  /*07d0*/  LDG.E R9, desc[UR6][R4.64] ;  /* 0x0000000604097981 */ /* 0x000ea8000c1e1900 */
[----:B------:R-:W2:Y:S01]  /*07e0*/  LDG.E R2, desc[UR6][R2.64] ;  /* 0x0000000602027981 */ /* 0x000ea2000c1e1900 */
[----:B------:R-:W0:Y:S01]  /*07f0*/  S2UR UR5, SR_CgaCtaId ;  /* 0x00000000000579c3 */ /* 0x000e220000008800 */
[----:B------:R-:W-:Y:S01]  /*0800*/  UMOV UR4, 0x400 ;  /* 0x0000040000047882 */ /* 0x000fe20000000000 */
[----:B------:R-:W1:Y:S01]  /*0810*/  S2R R0, SR_LANEID ;  /* 0x0000000000007919 */ /* 0x000e620000000000 */
[----:B0-----:R-:W-:-:S06]  /*0820*/  ULEA UR4, UR5, UR4, 0x18 ;  /* 0x0000000405047291 */ /* 0x001fcc000f8ec0ff */
[----:B------:R-:W-:Y:S01]  /*0830*/  MOV R17, UR4 ;  /* 0x0000000400117c02 */ /* 0x000fe20008000f00 */
[----:B--2---:R-:W-:-:S04]  /*0840*/  FADD R9, R2, R9 ;  /* 0x0000000902097221 */ /* 0x004fc80000000000 */
[----:B------:R0:W-:Y:S04]  /*0850*/  STS [R17+0x84], R2 ;  /* 0x0000840211007388 */ /* 0x0001e80000000800 */
[----:B------:R0:W-:Y:S01]  /*0860*/  STG.E desc[UR6][R4.64], R9 ;  /* 0x0000000904007986 */ /* 0x0001e2000c101906 */
[----:B------:R-:W-:Y:S06]  /*0870*/  MEMBAR.SC.GPU ;  /* 0x0000000000007992 */ /* 0x000fec0000002000 */
[----:B------:R-:W-:-:S00]  /*0880*/  ERRBAR ;  /* 0x00000000000079ab */ /* 0x000fc00000000000 */
[----:B------:R-:W-:Y:S06]  /*0890*/  CGAERRBAR ;  /* 0x00000000000075ab */ /* 0x000fec0000000000 */
[----:B------:R-:W-:Y:S01]  /*08a0*/  CCTL.IVALL ;  /* 0x00000000ff00798f */ /* 0x000fe20002000000 */
[----:B------:R-:W-:Y:S01]  /*08b0*/  VOTEU.ANY UR4, UPT, PT ;  /* 0x0000000000047886 */ /* 0x000fe200038e0100 */
[----:B------:R-:W-:Y:S01]  /*08c0*/  IMAD.WIDE.U32 R6, R11, 0x4, R6 ;  /* 0x000000040b067825 */ /* 0x000fe200078e0006 */
[----:B------:R-:W-:Y:S02]  /*08d0*/  UFLO.U32 UR5, UR4 ;  /* 0x00000004000572bd */ /* 0x000fe400080e0000 */
[----:B------:R-:W2:Y:S04]  /*08e0*/  POPC R3, UR4 ;  /* 0x0000000400037d09 */ /* 0x000ea80008000000 */
[----:B-1----:R-:W-:-:S13]  /*08f0*/  ISETP.EQ.U32.AND P0, PT, R0, UR5, PT ;  /* 0x0000000500007c0c */ /* 0x002fda000bf02070 */
[----:B--2---:R0:W5:Y:S01]  /*0900*/  @P0 ATOMG.E.ADD.STRONG.GPU PT, RZ, desc[UR6][R6.64], R3 ;  /* 0x8000000306ff09a8 */ /* 0x00416200081ef106 */
[----:B------:R-:W-:Y:S05]  /*0910*/  BRA `(.L_x_9) ;  /* 0x0000000000147947 */ /* 0x000fea0003800000 */
.L_x_6:
[----:B------:R-:W3:Y:S01]  /*0920*/  S2UR UR5, SR_CgaCtaId ;  /* 0x00000000000579c3 */ /* 0x000ee20000008800 */
[----:B------:R-:W-:Y:S02]  /*0930*/  UMOV UR4, 0x400 ;  /* 0x0000040000047882 */ /* 0x000fe40000000000 */
[----:B---3--:R-:W-:-:S06]  /*0940*/  ULEA UR4, UR5, UR4, 0x18 ;  /* 0x0000000405047291 */ /* 0x008fcc000f8ec0ff */
[----:B------:R-:W-:-:S05]  /*0950*/  MOV R17, UR4 ;  /* 0x0000000400117c02 */ /* 0x000fca0008000f00 */
[----:B------:R3:W-:Y:S02]  /*0960*/  STS [R17+0x84], RZ ;  /* 0x000084ff11007388 */ /* 0x0007e40000000800 */
.L_x_9:
[----:B------:R-:W4:Y:S01]  /*0970*/  LDC R8, c[0x0][0x390] ;  /* 0x0000e400ff087b82 */ /* 0x000f220000000800 */
[----:B------:R-:W-:Y:S07]  /*0980*/  WARPSYNC.ALL ;  /* 0x0000000000007948 */ /* 0x000fee0003800000 */
[----:B------:R-:W-:Y:S01]  /*0990*/  BAR.SYNC.DEFER_BLOCKING 0x0 ;  /* 0x0000000000007b1d */ /* 0x000fe20000010000 */
[-C--:B----4-:R-:W-:Y:S02]  /*09a0*/  ISETP.GE.U32.AND P0, PT, R10, R8.reuse, PT ;  /* 0x000000080a00720c */ /* 0x090fe40003f06070 */
[----:B------:R-:W-:-:S02]  /*09b0*/  ISETP.GE.U32.AND P1, PT, R12, R8, PT ;  /* 0x000000080c00720c */ /* 0x000fc40003f26070 */
[-C--:B------:R-:W-:Y:S01]  /*09c0*/  ISETP.GE.U32.AND P2, PT, R13, R8.reuse, PT ;  /* 0x000000080d00720c */ /* 0x080fe20003f46070 */
[----:B------:R-:W-:Y:S01]  /*09d0*/  LDS R0, [R17+0x84] ;  /* 0x0000840011007984 */ /* 0x000fe20000000800 */
[----:B------:R-:W-:-:S07]  /*09e0*/  ISETP.GE.U32.AND P3, PT, R15, R8, PT ;  /* 0x000000080f00720c */ /* 0x000fce0003f66070 */
[----:B------:R-:W4:Y:S01]  /*09f0*/  @!P0 LDS R21, [R21] ;  /* 0x0000000015158984 */ /* 0x000f220000000800 */
[----:B01----:R-:W0:Y:S03]  /*0a00*/  @!P0 LDC.64 R4, c[0x0][0x388] ;  /* 0x0000e200ff048b82 */ /* 0x003e260000000a00 */
[----:B--2---:R-:W1:Y:S04]  /*0a10*/  @!P1 LDS R9, [R22] ;  /* 0x0000000016099984 */ /* 0x004e680000000800 */
[----:B------:R-:W2:Y:S01]  /*0a20*/  @!P2 LDS R23, [R23] ;  /* 0x000000001717a984 */ /* 0x000ea20000000800 */
[----:B------:R-:W3:Y:S08]  /*0a30*/  @!P1 LDC.64 R6, c[0x0][0x388] ;  /* 0x0000e200ff069b82 */ /* 0x000ef00000000a00 */
[----:B------:R-:W1:Y:S01]  /*0a40*/  @!P2 LDC.64 R2, c[0x0][0x388] ;  /* 0x0000e200ff02ab82 */ /* 0x000e620000000a00 */
[----:B0-----:R-:W-:-:S04]  /*0a50*/  @!P0 IMAD.WIDE.U32 R10, R10, 0x4, R4 ;  /* 0x000000040a0a8825 */ /* 0x001fc800078e0004 */
[----:B---3--:R-:W-:-:S04]  /*0a60*/  @!P1 IMAD.WIDE.U32 R4, R12, 0x4, R6 ;  /* 0x000000040c049825 */ /* 0x008fc800078e0006 */
[----:B----4-:R-:W-:Y:S01]  /*0a70*/  @!P0 FADD R7, R0, R21 ;  /* 0x0000001500078221 */ /* 0x010fe20000000000 */
[----:B-1----:R-:W-:-:S04]  /*0a80*/  @!P2 IMAD.WIDE.U32 R2, R13, 0x4, R2 ;  /* 0x000000040d02a825 */ /* 0x002fc800078e0002 */
[C---:B------:R-:W-:Y:S01]  /*0a90*/  @!P1 FADD R9, R0.reuse, R9 ;  /* 0x0000000900099221 */ /* 0x040fe20000000000 */
[----:B------:R0:W-:Y:S01]  /*0aa0*/  @!P0 STG.E desc[UR6][R10.64], R7 ;  /* 0x000000070a008986 */ /* 0x0001e2000c101906 */
[----:B--2---:R-:W-:-:S03]  /*0ab0*/  @!P2 FADD R13, R0, R23 ;  /* 0x00000017000da221 */ /* 0x004fc60000000000 */
[----:B------:R0:W-:Y:S04]  /*0ac0*/  @!P1 STG.E desc[UR6][R4.64], R9 ;  /* 0x0000000904009986 */ /* 0x0001e8000c101906 */
[----:B------:R0:W-:Y:S01]  /*0ad0*/  @!P2 STG.E desc[UR6][R2.64], R13 ;  /* 0x0000000d0200a986 */ /* 0x0001e2000c101906 */
[----:B------:R-:W-:Y:S05]  /*0ae0*/  @P3 EXIT ;  /* 0x000000000000394d */ /* 0x000fea0003800000 */
[----:B------:R-:W1:Y:S01]  /*0af0*/  LDS R19, [R19] ;  /* 0x0000000013137984 */ /* 0x000e620000000800 */
[----:B0-----:R-:W0:Y:S02]  /*0b00*/  LDC.64 R2, c[0x0][0x388] ;  /* 0x0000e200ff027b82 */ /* 0x001e240000000a00 */
[----:B0-----:R-:W-:-:S04]  /*0b10*/  IMAD.WIDE.U32 R2, R15, 0x4, R2 ;  /* 0x000000040f027825 */ /* 0x001fc800078e0002 */
[----:B-1----:R-:W-:-:S05]  /*0b20*/  FADD R5, R0, R19 ;  /* 0x0000001300057221 */ /* 0x002fca0000000000 */
[----:B------:R-:W-:Y:S01]  /*0b30*/  STG.E desc[UR6][R2.64], R5 ;  /* 0x0000000502007986 */ /* 0x000fe2000c101906 */
[----:B------:R-:W-:Y:S05]  /*0b40*/  EXIT ;  /* 0x000000000000794d */ /* 0x000fea0003800000 */
.L_x_10:
[----:B------:R-:W-:-:S00]  /*0b50*/  BRA `(.L_x_10) ;  /* 0xfffffffc00fc7947 */ /* 0x000fc0000383ffff */
[----:B------:R-:W-:-:S00]  /*0b60*/  NOP ;  /* 0x0000000000007918 */ /* 0x000fc00000000000 */
        /* <DEDUP_REMOVED lines=9> */
.L_x_11:


//--------------------- .nv.shared._Z20SinglePassScanKernelPfS_j --------------------------
	.section	.nv.shared._Z20SinglePassScanKernelPfS_j,"aw",@nobits
	.sectionflags	@""
	.align	4
.nv.shared._Z20SinglePassScanKernelPfS_j:
	.zero		1160


//--------------------- .nv.shared.reserved.0     --------------------------
	.section	.nv.shared.reserved.0,"aw",@nobits
	.weak		__nv_reservedSMEM_offset_0_alias
	.size		__nv_reservedSMEM_offset_0_alias, 0, 64
	.other		__nv_reservedSMEM_offset_0_alias,@"STO_CUDA_RESERVED_SHARED STV_DEFAULT"
__nv_reservedSMEM_offset_0_alias:
	.zero		0
	.zero		64


//--------------------- .nv.global                --------------------------
	.section	.nv.global,"aw",@nobits
	.align	4
.nv.global:
	.type		block_counter,@object
	.size		block_counter,(flags - block_counter)
block_counter:
	.zero		4
	.type		flags,@object
	.size		flags,(block_scan_values - flags)
flags:
	.zero		512
	.type		block_scan_values,@object
	.size		block_scan_values,(.L_1 - block_scan_values)
block_scan_values:
	.zero		512
.L_1:


//--------------------- .nv.constant0._Z20SinglePassScanKernelPfS_j --------------------------
	.section	.nv.constant0._Z20SinglePassScanKernelPfS_j,"a",@progbits
	.sectionflags	@""
	.align	4
.nv.constant0._Z20SinglePassScanKernelPfS_j:
	.zero		916


//--------------------- SYMBOLS --------------------------

	.type		.nv.reservedSmem.offset0,@object
	.size		.nv.reservedSmem.offset0,0x4
	.type		.nv.reservedSmem.cap,@object
	.size		.nv.reservedSmem.cap,0x4
